//
// Generated by NVIDIA NVVM Compiler
//
// Compiler Build ID: CL-36424714
// Cuda compilation tools, release 13.0, V13.0.88
// Based on NVVM 20.0.0
//

.version 9.0
.target sm_100
.address_size 64

	// .globl	_Z3dotPfS_S_
// _ZZ3dotPfS_S_E5cache has been demoted

.visible .entry _Z3dotPfS_S_(
	.param .u64 .ptr .align 1 _Z3dotPfS_S__param_0,
	.param .u64 .ptr .align 1 _Z3dotPfS_S__param_1,
	.param .u64 .ptr .align 1 _Z3dotPfS_S__param_2
)
{
	.reg .pred 	%p<7>;
	.reg .b32 	%r<18>;
	.reg .b32 	%f<14>;
	.reg .b64 	%rd<12>;
	// demoted variable
	.shared .align 4 .b8 _ZZ3dotPfS_S_E5cache[1024];
	ld.param.u64 	%rd3, [_Z3dotPfS_S__param_0];
	ld.param.u64 	%rd4, [_Z3dotPfS_S__param_1];
	ld.param.u64 	%rd5, [_Z3dotPfS_S__param_2];
	mov.u32 	%r1, %tid.x;
	mov.u32 	%r2, %ctaid.x;
	mov.u32 	%r17, %ntid.x;
	mad.lo.s32 	%r16, %r2, %r17, %r1;
	setp.gt.s32 	%p1, %r16, 33791999;
	mov.f32 	%f13, 0f00000000;
	@%p1 bra 	$L__BB0_3;
	mov.u32 	%r11, %nctaid.x;
	mul.lo.s32 	%r5, %r17, %r11;
	cvta.to.global.u64 	%rd1, %rd3;
	cvta.to.global.u64 	%rd2, %rd4;
	mov.f32 	%f13, 0f00000000;
$L__BB0_2:
	mul.wide.s32 	%rd6, %r16, 4;
	add.s64 	%rd7, %rd1, %rd6;
	ld.global.f32 	%f6, [%rd7];
	add.s64 	%rd8, %rd2, %rd6;
	ld.global.f32 	%f7, [%rd8];
	fma.rn.f32 	%f13, %f6, %f7, %f13;
	add.s32 	%r16, %r16, %r5;
	setp.lt.s32 	%p2, %r16, 33792000;
	@%p2 bra 	$L__BB0_2;
$L__BB0_3:
	shl.b32 	%r12, %r1, 2;
	mov.u32 	%r13, _ZZ3dotPfS_S_E5cache;
	add.s32 	%r8, %r13, %r12;
	st.shared.f32 	[%r8], %f13;
	bar.sync 	0;
	setp.lt.u32 	%p3, %r17, 2;
	@%p3 bra 	$L__BB0_7;
$L__BB0_4:
	shr.u32 	%r10, %r17, 1;
	setp.ge.u32 	%p4, %r1, %r10;
	@%p4 bra 	$L__BB0_6;
	shl.b32 	%r14, %r10, 2;
	add.s32 	%r15, %r8, %r14;
	ld.shared.f32 	%f8, [%r15];
	ld.shared.f32 	%f9, [%r8];
	add.f32 	%f10, %f8, %f9;
	st.shared.f32 	[%r8], %f10;
$L__BB0_6:
	bar.sync 	0;
	setp.gt.u32 	%p5, %r17, 3;
	mov.u32 	%r17, %r10;
	@%p5 bra 	$L__BB0_4;
$L__BB0_7:
	setp.ne.s32 	%p6, %r1, 0;
	@%p6 bra 	$L__BB0_9;
	ld.shared.f32 	%f11, [_ZZ3dotPfS_S_E5cache];
	cvta.to.global.u64 	%rd9, %rd5;
	mul.wide.u32 	%rd10, %r2, 4;
	add.s64 	%rd11, %rd9, %rd10;
	st.global.f32 	[%rd11], %f11;
$L__BB0_9:
	ret;

}


// ===== COMPILED SASS (sm_100) =====

	.target	sm_100

	.elftype	@"ET_EXEC"


//--------------------- .note.nv.tkinfo           --------------------------
	.section	.note.nv.tkinfo,"",@"SHT_NOTE"
	.sectionflags	@"SHF_NOTE_NV_TKINFO"
	.tkinfo
        /*0018*/ 	.word	0x00000002
        /*0030*/ 	.string	""
        /*0030*/ 	.string	"ptxas"
        /*0030*/ 	.string	"Cuda compilation tools, release 13.0, V13.0.88"
        /*0030*/ 	.string	"Build cuda_13.0.r13.0/compiler.36424714_0"
        /*0030*/ 	.string	"-arch sm_100 -m 64 "



//--------------------- .note.nv.cuinfo           --------------------------
	.section	.note.nv.cuinfo,"",@"SHT_NOTE"
	.sectionflags	@"SHF_NOTE_NV_CUINFO"
        /*0018*/ 	.short	0x0002
        /*001a*/ 	.short	0x0064
        /*001c*/ 	.short	0x0082
	.zero		2


//--------------------- .nv.info                  --------------------------
	.section	.nv.info,"",@"SHT_CUDA_INFO"
	.align	4


	//----- nvinfo : EIATTR_REGCOUNT
	.align		4
        /*0000*/ 	.byte	0x04, 0x2f
        /*0002*/ 	.short	(.L_1 - .L_0)
	.align		4
.L_0:
        /*0004*/ 	.word	index@(_Z3dotPfS_S_)
        /*0008*/ 	.word	0x00000012


	//----- nvinfo : EIATTR_FRAME_SIZE
	.align		4
.L_1:
        /*000c*/ 	.byte	0x04, 0x11
        /*000e*/ 	.short	(.L_3 - .L_2)
	.align		4
.L_2:
        /*0010*/ 	.word	index@(_Z3dotPfS_S_)
        /*0014*/ 	.word	0x00000000


	//----- nvinfo : EIATTR_MIN_STACK_SIZE
	.align		4
.L_3:
        /*0018*/ 	.byte	0x04, 0x12
        /*001a*/ 	.short	(.L_5 - .L_4)
	.align		4
.L_4:
        /*001c*/ 	.word	index@(_Z3dotPfS_S_)
        /*0020*/ 	.word	0x00000000
.L_5:


//--------------------- .nv.compat                --------------------------
	.section	.nv.compat,"",@"SHT_CUDA_COMPAT_INFO"
	.align	4
        /*0000*/ 	.byte	0x02, 0x09, 0x00, 0x00, 0x02, 0x02, 0x01, 0x00, 0x02, 0x05, 0x05, 0x00, 0x03, 0x07, 0x01, 0x01
        /*0010*/ 	.byte	0x02, 0x03, 0x00, 0x00, 0x02, 0x06, 0x01, 0x00, 0x04, 0x0b, 0x08, 0x00, 0x09, 0x00, 0x00, 0x00
        /*0020*/ 	.byte	0x00, 0x00, 0x00, 0x00


//--------------------- .nv.info._Z3dotPfS_S_     --------------------------
	.section	.nv.info._Z3dotPfS_S_,"",@"SHT_CUDA_INFO"
	.sectionflags	@""
	.align	4


	//----- nvinfo : EIATTR_CUDA_API_VERSION
	.align		4
        /*0000*/ 	.byte	0x04, 0x37
        /*0002*/ 	.short	(.L_7 - .L_6)
.L_6:
        /*0004*/ 	.word	0x00000082


	//----- nvinfo : EIATTR_KPARAM_INFO
	.align		4
.L_7:
        /*0008*/ 	.byte	0x04, 0x17
        /*000a*/ 	.short	(.L_9 - .L_8)
.L_8:
        /*000c*/ 	.word	0x00000000
        /*0010*/ 	.short	0x0002
        /*0012*/ 	.short	0x0010
        /*0014*/ 	.byte	0x00, 0xf5, 0x21, 0x00


	//----- nvinfo : EIATTR_KPARAM_INFO
	.align		4
.L_9:
        /*0018*/ 	.byte	0x04, 0x17
        /*001a*/ 	.short	(.L_11 - .L_10)
.L_10:
        /*001c*/ 	.word	0x00000000
        /*0020*/ 	.short	0x0001
        /*0022*/ 	.short	0x0008
        /*0024*/ 	.byte	0x00, 0xf5, 0x21, 0x00


	//----- nvinfo : EIATTR_KPARAM_INFO
	.align		4
.L_11:
        /*0028*/ 	.byte	0x04, 0x17
        /*002a*/ 	.short	(.L_13 - .L_12)
.L_12:
        /*002c*/ 	.word	0x00000000
        /*0030*/ 	.short	0x0000
        /*0032*/ 	.short	0x0000
        /*0034*/ 	.byte	0x00, 0xf5, 0x21, 0x00


	//----- nvinfo : EIATTR_SPARSE_MMA_MASK
	.align		4
.L_13:
        /*0038*/ 	.byte	0x03, 0x50
        /*003a*/ 	.short	0x0000


	//----- nvinfo : EIATTR_MAXREG_COUNT
	.align		4
        /*003c*/ 	.byte	0x03, 0x1b
        /*003e*/ 	.short	0x00ff


	//----- nvinfo : EIATTR_NUM_BARRIERS
	.align		4
        /*0040*/ 	.byte	0x02, 0x4c
        /*0042*/ 	.byte	0x01
	.zero		1


	//----- nvinfo : EIATTR_MERCURY_ISA_VERSION
	.align		4
        /*0044*/ 	.byte	0x03, 0x5f
        /*0046*/ 	.short	0x0101


	//----- nvinfo : EIATTR_VRC_CTA_INIT_COUNT
	.align		4
        /*0048*/ 	.byte	0x02, 0x4a
	.zero		1
	.zero		1


	//----- nvinfo : EIATTR_EXIT_INSTR_OFFSETS
	.align		4
        /*004c*/ 	.byte	0x04, 0x1c
        /*004e*/ 	.short	(.L_15 - .L_14)


	//   ....[0]....
.L_14:
        /*0050*/ 	.word	0x000002d0


	//   ....[1]....
        /*0054*/ 	.word	0x00000350


	//----- nvinfo : EIATTR_CRS_STACK_SIZE
	.align		4
.L_15:
        /*0058*/ 	.byte	0x04, 0x1e
        /*005a*/ 	.short	(.L_17 - .L_16)
.L_16:
        /*005c*/ 	.word	0x00000000


	//----- nvinfo : EIATTR_CBANK_PARAM_SIZE
	.align		4
.L_17:
        /*0060*/ 	.byte	0x03, 0x19
        /*0062*/ 	.short	0x0018


	//----- nvinfo : EIATTR_PARAM_CBANK
	.align		4
        /*0064*/ 	.byte	0x04, 0x0a
        /*0066*/ 	.short	(.L_19 - .L_18)
	.align		4
.L_18:
        /*0068*/ 	.word	index@(.nv.constant0._Z3dotPfS_S_)
        /*006c*/ 	.short	0x0380
        /*006e*/ 	.short	0x0018


	//----- nvinfo : EIATTR_SW_WAR
	.align		4
.L_19:
        /*0070*/ 	.byte	0x04, 0x36
        /*0072*/ 	.short	(.L_21 - .L_20)
.L_20:
        /*0074*/ 	.word	0x00000008
.L_21:


//--------------------- .nv.callgraph             --------------------------
	.section	.nv.callgraph,"",@"SHT_CUDA_CALLGRAPH"
	.align	4
	.sectionentsize	8
	.align		4
        /*0000*/ 	.word	0x00000000
	.align		4
        /*0004*/ 	.word	0xffffffff
	.align		4
        /*0008*/ 	.word	0x00000000
	.align		4
        /*000c*/ 	.word	0xfffffffe
	.align		4
        /*0010*/ 	.word	0x00000000
	.align		4
        /*0014*/ 	.word	0xfffffffd
	.align		4
        /*0018*/ 	.word	0x00000000
	.align		4
        /*001c*/ 	.word	0xfffffffc


//--------------------- .text._Z3dotPfS_S_        --------------------------
	.section	.text._Z3dotPfS_S_,"ax",@progbits
	.align	128
        .global         _Z3dotPfS_S_
        .type           _Z3dotPfS_S_,@function
        .size           _Z3dotPfS_S_,(.L_x_6 - _Z3dotPfS_S_)
        .other          _Z3dotPfS_S_,@"STO_CUDA_ENTRY STV_DEFAULT"
_Z3dotPfS_S_:
.text._Z3dotPfS_S_:
[----:B------:R-:W-:Y:S01]  /*0000*/  LDC R1, c[0x0][0x37c] ;  /* 0x0000df00ff017b82 */ /* 0x000fe20000000800 */
[----:B------:R-:W0:Y:S01]  /*0010*/  S2R R12, SR_TID.X ;  /* 0x00000000000c7919 */ /* 0x000e220000002100 */
[----:B------:R-:W1:Y:S01]  /*0020*/  LDCU UR4, c[0x0][0x360] ;  /* 0x00006c00ff0477ac */ /* 0x000e620008000800 */
[----:B------:R-:W-:Y:S01]  /*0030*/  BSSY.RECONVERGENT B0, `(.L_x_0) ;  /* 0x0000015000007945 */ /* 0x000fe20003800200 */
[----:B------:R-:W-:Y:S01]  /*0040*/  IMAD.MOV.U32 R11, RZ, RZ, RZ ;  /* 0x000000ffff0b7224 */ /* 0x000fe200078e00ff */
[----:B------:R-:W0:Y:S01]  /*0050*/  S2R R13, SR_CTAID.X ;  /* 0x00000000000d7919 */ /* 0x000e220000002500 */
[----:B------:R-:W2:Y:S01]  /*0060*/  LDCU.64 UR6, c[0x0][0x358] ;  /* 0x00006b00ff0677ac */ /* 0x000ea20008000a00 */
[----:B-1----:R-:W-:Y:S02]  /*0070*/  IMAD.U32 R10, RZ, RZ, UR4 ;  /* 0x00000004ff0a7e24 */ /* 0x002fe4000f8e00ff */
[----:B0-----:R-:W-:-:S05]  /*0080*/  IMAD R0, R13, UR4, R12 ;  /* 0x000000040d007c24 */ /* 0x001fca000f8e020c */
[----:B------:R-:W-:-:S13]  /*0090*/  ISETP.GT.AND P0, PT, R0, 0x2039fff, PT ;  /* 0x02039fff0000780c */ /* 0x000fda0003f04270 */
[----:B--2---:R-:W-:Y:S05]  /*00a0*/  @P0 BRA `(.L_x_1) ;  /* 0x0000000000340947 */ /* 0x004fea0003800000 */
[----:B------:R-:W0:Y:S01]  /*00b0*/  LDC.64 R6, c[0x0][0x380] ;  /* 0x0000e000ff067b82 */ /* 0x000e220000000a00 */
[----:B------:R-:W1:Y:S01]  /*00c0*/  LDCU UR4, c[0x0][0x370] ;  /* 0x00006e00ff0477ac */ /* 0x000e620008000800 */
[----:B------:R-:W-:-:S06]  /*00d0*/  HFMA2 R11, -RZ, RZ, 0, 0 ;  /* 0x00000000ff0b7431 */ /* 0x000fcc00000001ff */
[----:B------:R-:W2:Y:S01]  /*00e0*/  LDC.64 R8, c[0x0][0x388] ;  /* 0x0000e200ff087b82 */ /* 0x000ea20000000a00 */
[----:B-1----:R-:W-:-:S07]  /*00f0*/  IMAD R15, R10, UR4, RZ ;  /* 0x000000040a0f7c24 */ /* 0x002fce000f8e02ff */
.L_x_2:
[----:B0-----:R-:W-:-:S04]  /*0100*/  IMAD.WIDE R2, R0, 0x4, R6 ;  /* 0x0000000400027825 */ /* 0x001fc800078e0206 */
[----:B--2---:R-:W-:Y:S02]  /*0110*/  IMAD.WIDE R4, R0, 0x4, R8 ;  /* 0x0000000400047825 */ /* 0x004fe400078e0208 */
[----:B------:R-:W2:Y:S04]  /*0120*/  LDG.E R2, desc[UR6][R2.64] ;  /* 0x0000000602027981 */ /* 0x000ea8000c1e1900 */
[----:B------:R-:W2:Y:S01]  /*0130*/  LDG.E R4, desc[UR6][R4.64] ;  /* 0x0000000604047981 */ /* 0x000ea2000c1e1900 */
[----:B------:R-:W-:-:S05]  /*0140*/  IMAD.IADD R0, R15, 0x1, R0 ;  /* 0x000000010f007824 */ /* 0x000fca00078e0200 */
[----:B------:R-:W-:Y:S01]  /*0150*/  ISETP.GE.AND P0, PT, R0, 0x203a000, PT ;  /* 0x0203a0000000780c */ /* 0x000fe20003f06270 */
[----:B--2---:R-:W-:-:S12]  /*0160*/  FFMA R11, R2, R4, R11 ;  /* 0x00000004020b7223 */ /* 0x004fd8000000000b */
[----:B------:R-:W-:Y:S05]  /*0170*/  @!P0 BRA `(.L_x_2) ;  /* 0xfffffffc00e08947 */ /* 0x000fea000383ffff */
.L_x_1:
[----:B------:R-:W-:Y:S05]  /*0180*/  BSYNC.RECONVERGENT B0 ;  /* 0x0000000000007941 */ /* 0x000fea0003800200 */
.L_x_0:
[----:B------:R-:W0:Y:S01]  /*0190*/  S2UR UR5, SR_CgaCtaId ;  /* 0x00000000000579c3 */ /* 0x000e220000008800 */
[----:B------:R-:W-:Y:S01]  /*01a0*/  UMOV UR4, 0x400 ;  /* 0x0000040000047882 */ /* 0x000fe20000000000 */
[----:B------:R-:W-:Y:S02]  /*01b0*/  ISETP.GE.U32.AND P1, PT, R10, 0x2, PT ;  /* 0x000000020a00780c */ /* 0x000fe40003f26070 */
[----:B------:R-:W-:Y:S01]  /*01c0*/  ISETP.NE.AND P0, PT, R12, RZ, PT ;  /* 0x000000ff0c00720c */ /* 0x000fe20003f05270 */
[----:B0-----:R-:W-:-:S06]  /*01d0*/  ULEA UR4, UR5, UR4, 0x18 ;  /* 0x0000000405047291 */ /* 0x001fcc000f8ec0ff */
[----:B------:R-:W-:-:S05]  /*01e0*/  LEA R0, R12, UR4, 0x2 ;  /* 0x000000040c007c11 */ /* 0x000fca000f8e10ff */
[----:B------:R0:W-:Y:S01]  /*01f0*/  STS [R0], R11 ;  /* 0x0000000b00007388 */ /* 0x0001e20000000800 */
[----:B------:R-:W-:Y:S06]  /*0200*/  BAR.SYNC.DEFER_BLOCKING 0x0 ;  /* 0x0000000000007b1d */ /* 0x000fec0000010000 */
[----:B------:R-:W-:Y:S05]  /*0210*/  @!P1 BRA `(.L_x_3) ;  /* 0x00000000002c9947 */ /* 0x000fea0003800000 */
.L_x_4:
[----:B------:R-:W-:-:S04]  /*0220*/  SHF.R.U32.HI R5, RZ, 0x1, R10 ;  /* 0x00000001ff057819 */ /* 0x000fc8000001160a */
[----:B------:R-:W-:-:S13]  /*0230*/  ISETP.GE.U32.AND P1, PT, R12, R5, PT ;  /* 0x000000050c00720c */ /* 0x000fda0003f26070 */
[----:B------:R-:W-:Y:S01]  /*0240*/  @!P1 LEA R2, R5, R0, 0x2 ;  /* 0x0000000005029211 */ /* 0x000fe200078e10ff */
[----:B------:R-:W-:Y:S05]  /*0250*/  @!P1 LDS R3, [R0] ;  /* 0x0000000000039984 */ /* 0x000fea0000000800 */
[----:B------:R-:W1:Y:S02]  /*0260*/  @!P1 LDS R2, [R2] ;  /* 0x0000000002029984 */ /* 0x000e640000000800 */
[----:B-1----:R-:W-:-:S05]  /*0270*/  @!P1 FADD R3, R2, R3 ;  /* 0x0000000302039221 */ /* 0x002fca0000000000 */
[----:B------:R1:W-:Y:S01]  /*0280*/  @!P1 STS [R0], R3 ;  /* 0x0000000300009388 */ /* 0x0003e20000000800 */
[----:B------:R-:W-:Y:S01]  /*0290*/  BAR.SYNC.DEFER_BLOCKING 0x0 ;  /* 0x0000000000007b1d */ /* 0x000fe20000010000 */
[----:B------:R-:W-:Y:S02]  /*02a0*/  ISETP.GT.U32.AND P1, PT, R10, 0x3, PT ;  /* 0x000000030a00780c */ /* 0x000fe40003f24070 */
[----:B------:R-:W-:-:S11]  /*02b0*/  MOV R10, R5 ;  /* 0x00000005000a7202 */ /* 0x000fd60000000f00 */
[----:B-1----:R-:W-:Y:S05]  /*02c0*/  @P1 BRA `(.L_x_4) ;  /* 0xfffffffc00d41947 */ /* 0x002fea000383ffff */
.L_x_3:
[----:B------:R-:W-:Y:S05]  /*02d0*/  @P0 EXIT ;  /* 0x000000000000094d */ /* 0x000fea0003800000 */
[----:B------:R-:W1:Y:S01]  /*02e0*/  S2UR UR5, SR_CgaCtaId ;  /* 0x00000000000579c3 */ /* 0x000e620000008800 */
[----:B------:R-:W-:-:S07]  /*02f0*/  UMOV UR4, 0x400 ;  /* 0x0000040000047882 */ /* 0x000fce0000000000 */
[----:B------:R-:W2:Y:S01]  /*0300*/  LDC.64 R2, c[0x0][0x390] ;  /* 0x0000e400ff027b82 */ /* 0x000ea20000000a00 */
[----:B-1----:R-:W-:Y:S01]  /*0310*/  ULEA UR4, UR5, UR4, 0x18 ;  /* 0x0000000405047291 */ /* 0x002fe2000f8ec0ff */
[----:B--2---:R-:W-:-:S08]  /*0320*/  IMAD.WIDE.U32 R2, R13, 0x4, R2 ;  /* 0x000000040d027825 */ /* 0x004fd000078e0002 */
[----:B------:R-:W1:Y:S04]  /*0330*/  LDS R5, [UR4] ;  /* 0x00000004ff057984 */ /* 0x000e680008000800 */
[----:B-1----:R-:W-:Y:S01]  /*0340*/  STG.E desc[UR6][R2.64], R5 ;  /* 0x0000000502007986 */ /* 0x002fe2000c101906 */
[----:B------:R-:W-:Y:S05]  /*0350*/  EXIT ;  /* 0x000000000000794d */ /* 0x000fea0003800000 */
.L_x_5:
[----:B------:R-:W-:-:S00]  /*0360*/  BRA `(.L_x_5) ;  /* 0xfffffffc00fc7947 */ /* 0x000fc0000383ffff */
[----:B------:R-:W-:-:S00]  /*0370*/  NOP ;  /* 0x0000000000007918 */ /* 0x000fc00000000000 */
        /* <DEDUP_REMOVED lines=8> */
.L_x_6:


//--------------------- .nv.shared._Z3dotPfS_S_   --------------------------
	.section	.nv.shared._Z3dotPfS_S_,"aw",@nobits
	.sectionflags	@""
	.align	4
.nv.shared._Z3dotPfS_S_:
	.zero		2048


//--------------------- .nv.shared.reserved.0     --------------------------
	.section	.nv.shared.reserved.0,"aw",@nobits
	.weak		__nv_reservedSMEM_offset_0_alias
	.size		__nv_reservedSMEM_offset_0_alias, 0, 64
	.other		__nv_reservedSMEM_offset_0_alias,@"STO_CUDA_RESERVED_SHARED STV_DEFAULT"
__nv_reservedSMEM_offset_0_alias:
	.zero		0
	.zero		64


//--------------------- .nv.constant0._Z3dotPfS_S_ --------------------------
	.section	.nv.constant0._Z3dotPfS_S_,"a",@progbits
	.sectionflags	@""
	.align	4
.nv.constant0._Z3dotPfS_S_:
	.zero		920


//--------------------- SYMBOLS --------------------------

	.type		.nv.reservedSmem.offset0,@object
	.size		.nv.reservedSmem.offset0,0x4
	.type		.nv.reservedSmem.cap,@object
	.size		.nv.reservedSmem.cap,0x4
